//
// Generated by NVIDIA NVVM Compiler
//
// Compiler Build ID: CL-36424714
// Cuda compilation tools, release 13.0, V13.0.88
// Based on NVVM 20.0.0
//

.version 9.0
.target sm_100
.address_size 64

	// .globl	_Z10matrixInitPffii

.visible .entry _Z10matrixInitPffii(
	.param .u64 .ptr .align 1 _Z10matrixInitPffii_param_0,
	.param .f32 _Z10matrixInitPffii_param_1,
	.param .u32 _Z10matrixInitPffii_param_2,
	.param .u32 _Z10matrixInitPffii_param_3
)
{
	.reg .pred 	%p<10>;
	.reg .b32 	%r<46>;
	.reg .b32 	%f<2>;
	.reg .b64 	%rd<17>;

	ld.param.u64 	%rd2, [_Z10matrixInitPffii_param_0];
	ld.param.f32 	%f1, [_Z10matrixInitPffii_param_1];
	ld.param.u32 	%r19, [_Z10matrixInitPffii_param_2];
	ld.param.u32 	%r20, [_Z10matrixInitPffii_param_3];
	cvta.to.global.u64 	%rd1, %rd2;
	mov.u32 	%r21, %ctaid.x;
	mov.u32 	%r1, %ntid.x;
	mov.u32 	%r22, %tid.x;
	mad.lo.s32 	%r43, %r21, %r1, %r22;
	mov.u32 	%r23, %ctaid.y;
	mov.u32 	%r24, %ntid.y;
	mov.u32 	%r25, %tid.y;
	mad.lo.s32 	%r3, %r23, %r24, %r25;
	mov.u32 	%r26, %nctaid.y;
	mul.lo.s32 	%r4, %r24, %r26;
	setp.ge.s32 	%p1, %r43, %r19;
	@%p1 bra 	$L__BB0_10;
	add.s32 	%r5, %r3, %r4;
	max.s32 	%r27, %r20, %r5;
	setp.lt.s32 	%p2, %r5, %r20;
	selp.u32 	%r28, 1, 0, %p2;
	add.s32 	%r29, %r5, %r28;
	sub.s32 	%r30, %r27, %r29;
	div.u32 	%r31, %r30, %r4;
	add.s32 	%r6, %r31, %r28;
	and.b32  	%r7, %r6, 3;
	mul.lo.s32 	%r8, %r3, %r19;
	mul.lo.s32 	%r9, %r5, %r19;
	add.s32 	%r10, %r5, %r4;
	mul.lo.s32 	%r11, %r10, %r19;
	add.s32 	%r12, %r10, %r4;
	mov.u32 	%r32, %nctaid.x;
	mul.lo.s32 	%r13, %r1, %r32;
$L__BB0_2:
	setp.ge.s32 	%p3, %r3, %r20;
	@%p3 bra 	$L__BB0_9;
	setp.eq.s32 	%p4, %r7, 3;
	mov.u32 	%r44, %r3;
	@%p4 bra 	$L__BB0_7;
	setp.eq.s32 	%p5, %r7, 0;
	add.s32 	%r33, %r8, %r43;
	mul.wide.s32 	%rd3, %r33, 4;
	add.s64 	%rd4, %rd1, %rd3;
	st.global.f32 	[%rd4], %f1;
	mov.u32 	%r44, %r5;
	@%p5 bra 	$L__BB0_7;
	setp.eq.s32 	%p6, %r7, 1;
	add.s32 	%r34, %r9, %r43;
	mul.wide.s32 	%rd5, %r34, 4;
	add.s64 	%rd6, %rd1, %rd5;
	st.global.f32 	[%rd6], %f1;
	mov.u32 	%r44, %r10;
	@%p6 bra 	$L__BB0_7;
	add.s32 	%r35, %r11, %r43;
	mul.wide.s32 	%rd7, %r35, 4;
	add.s64 	%rd8, %rd1, %rd7;
	st.global.f32 	[%rd8], %f1;
	mov.u32 	%r44, %r12;
$L__BB0_7:
	setp.lt.u32 	%p7, %r6, 3;
	@%p7 bra 	$L__BB0_9;
$L__BB0_8:
	mad.lo.s32 	%r36, %r44, %r19, %r43;
	mul.wide.s32 	%rd9, %r36, 4;
	add.s64 	%rd10, %rd1, %rd9;
	st.global.f32 	[%rd10], %f1;
	add.s32 	%r37, %r44, %r4;
	mad.lo.s32 	%r38, %r37, %r19, %r43;
	mul.wide.s32 	%rd11, %r38, 4;
	add.s64 	%rd12, %rd1, %rd11;
	st.global.f32 	[%rd12], %f1;
	add.s32 	%r39, %r37, %r4;
	mad.lo.s32 	%r40, %r39, %r19, %r43;
	mul.wide.s32 	%rd13, %r40, 4;
	add.s64 	%rd14, %rd1, %rd13;
	st.global.f32 	[%rd14], %f1;
	add.s32 	%r41, %r39, %r4;
	mad.lo.s32 	%r42, %r41, %r19, %r43;
	mul.wide.s32 	%rd15, %r42, 4;
	add.s64 	%rd16, %rd1, %rd15;
	st.global.f32 	[%rd16], %f1;
	add.s32 	%r44, %r41, %r4;
	setp.lt.s32 	%p8, %r44, %r20;
	@%p8 bra 	$L__BB0_8;
$L__BB0_9:
	add.s32 	%r43, %r43, %r13;
	setp.lt.s32 	%p9, %r43, %r19;
	@%p9 bra 	$L__BB0_2;
$L__BB0_10:
	ret;

}
	// .globl	_Z11matrixMultiPfS_S_
.visible .entry _Z11matrixMultiPfS_S_(
	.param .u64 .ptr .align 1 _Z11matrixMultiPfS_S__param_0,
	.param .u64 .ptr .align 1 _Z11matrixMultiPfS_S__param_1,
	.param .u64 .ptr .align 1 _Z11matrixMultiPfS_S__param_2
)
{
	.reg .pred 	%p<6>;
	.reg .b32 	%r<29>;
	.reg .b32 	%f<52>;
	.reg .b64 	%rd<18>;

	ld.param.u64 	%rd7, [_Z11matrixMultiPfS_S__param_0];
	ld.param.u64 	%rd8, [_Z11matrixMultiPfS_S__param_1];
	ld.param.u64 	%rd9, [_Z11matrixMultiPfS_S__param_2];
	mov.u32 	%r16, %ctaid.y;
	mov.u32 	%r1, %ntid.y;
	mov.u32 	%r17, %tid.y;
	mad.lo.s32 	%r25, %r16, %r1, %r17;
	mov.u32 	%r18, %ctaid.x;
	mov.u32 	%r3, %ntid.x;
	mov.u32 	%r19, %tid.x;
	mad.lo.s32 	%r4, %r18, %r3, %r19;
	setp.gt.u32 	%p1, %r25, 499;
	@%p1 bra 	$L__BB1_8;
	cvta.to.global.u64 	%rd10, %rd7;
	add.s64 	%rd1, %rd10, 32;
	cvta.to.global.u64 	%rd11, %rd8;
	add.s64 	%rd2, %rd11, 64000;
	mov.u32 	%r20, %nctaid.x;
	mul.lo.s32 	%r5, %r3, %r20;
	mov.u32 	%r21, %nctaid.y;
	mul.lo.s32 	%r6, %r1, %r21;
	cvta.to.global.u64 	%rd3, %rd9;
$L__BB1_2:
	setp.gt.s32 	%p2, %r4, 499;
	@%p2 bra 	$L__BB1_7;
	mul.lo.s32 	%r8, %r25, 500;
	mul.lo.s32 	%r22, %r25, 2000;
	mul.wide.u32 	%rd12, %r22, 4;
	add.s64 	%rd4, %rd1, %rd12;
	mov.u32 	%r26, %r4;
$L__BB1_4:
	mov.f32 	%f51, 0f00000000;
	mov.b32 	%r28, 0;
	mov.u32 	%r27, %r26;
	mov.u64 	%rd17, %rd4;
$L__BB1_5:
	mul.wide.s32 	%rd13, %r27, 4;
	add.s64 	%rd14, %rd2, %rd13;
	ld.global.f32 	%f4, [%rd17+-32];
	ld.global.f32 	%f5, [%rd14+-64000];
	fma.rn.f32 	%f6, %f4, %f5, %f51;
	ld.global.f32 	%f7, [%rd17+-28];
	ld.global.f32 	%f8, [%rd14+-56000];
	fma.rn.f32 	%f9, %f7, %f8, %f6;
	ld.global.f32 	%f10, [%rd17+-24];
	ld.global.f32 	%f11, [%rd14+-48000];
	fma.rn.f32 	%f12, %f10, %f11, %f9;
	ld.global.f32 	%f13, [%rd17+-20];
	ld.global.f32 	%f14, [%rd14+-40000];
	fma.rn.f32 	%f15, %f13, %f14, %f12;
	ld.global.f32 	%f16, [%rd17+-16];
	ld.global.f32 	%f17, [%rd14+-32000];
	fma.rn.f32 	%f18, %f16, %f17, %f15;
	ld.global.f32 	%f19, [%rd17+-12];
	ld.global.f32 	%f20, [%rd14+-24000];
	fma.rn.f32 	%f21, %f19, %f20, %f18;
	ld.global.f32 	%f22, [%rd17+-8];
	ld.global.f32 	%f23, [%rd14+-16000];
	fma.rn.f32 	%f24, %f22, %f23, %f21;
	ld.global.f32 	%f25, [%rd17+-4];
	ld.global.f32 	%f26, [%rd14+-8000];
	fma.rn.f32 	%f27, %f25, %f26, %f24;
	ld.global.f32 	%f28, [%rd17];
	ld.global.f32 	%f29, [%rd14];
	fma.rn.f32 	%f30, %f28, %f29, %f27;
	ld.global.f32 	%f31, [%rd17+4];
	ld.global.f32 	%f32, [%rd14+8000];
	fma.rn.f32 	%f33, %f31, %f32, %f30;
	ld.global.f32 	%f34, [%rd17+8];
	ld.global.f32 	%f35, [%rd14+16000];
	fma.rn.f32 	%f36, %f34, %f35, %f33;
	ld.global.f32 	%f37, [%rd17+12];
	ld.global.f32 	%f38, [%rd14+24000];
	fma.rn.f32 	%f39, %f37, %f38, %f36;
	ld.global.f32 	%f40, [%rd17+16];
	ld.global.f32 	%f41, [%rd14+32000];
	fma.rn.f32 	%f42, %f40, %f41, %f39;
	ld.global.f32 	%f43, [%rd17+20];
	ld.global.f32 	%f44, [%rd14+40000];
	fma.rn.f32 	%f45, %f43, %f44, %f42;
	ld.global.f32 	%f46, [%rd17+24];
	ld.global.f32 	%f47, [%rd14+48000];
	fma.rn.f32 	%f48, %f46, %f47, %f45;
	ld.global.f32 	%f49, [%rd17+28];
	ld.global.f32 	%f50, [%rd14+56000];
	fma.rn.f32 	%f51, %f49, %f50, %f48;
	add.s32 	%r28, %r28, 16;
	add.s64 	%rd17, %rd17, 64;
	add.s32 	%r27, %r27, 32000;
	setp.ne.s32 	%p3, %r28, 2000;
	@%p3 bra 	$L__BB1_5;
	add.s32 	%r24, %r26, %r8;
	mul.wide.s32 	%rd15, %r24, 4;
	add.s64 	%rd16, %rd3, %rd15;
	st.global.f32 	[%rd16], %f51;
	add.s32 	%r26, %r26, %r5;
	setp.lt.s32 	%p4, %r26, 500;
	@%p4 bra 	$L__BB1_4;
$L__BB1_7:
	add.s32 	%r25, %r25, %r6;
	setp.lt.u32 	%p5, %r25, 500;
	@%p5 bra 	$L__BB1_2;
$L__BB1_8:
	ret;

}


// ===== COMPILED SASS (sm_100) =====

	.target	sm_100

	.elftype	@"ET_EXEC"


//--------------------- .note.nv.tkinfo           --------------------------
	.section	.note.nv.tkinfo,"",@"SHT_NOTE"
	.sectionflags	@"SHF_NOTE_NV_TKINFO"
	.tkinfo
        /*0018*/ 	.word	0x00000002
        /*0030*/ 	.string	""
        /*0030*/ 	.string	"ptxas"
        /*0030*/ 	.string	"Cuda compilation tools, release 13.0, V13.0.88"
        /*0030*/ 	.string	"Build cuda_13.0.r13.0/compiler.36424714_0"
        /*0030*/ 	.string	"-arch sm_100 -m 64 "



//--------------------- .note.nv.cuinfo           --------------------------
	.section	.note.nv.cuinfo,"",@"SHT_NOTE"
	.sectionflags	@"SHF_NOTE_NV_CUINFO"
        /*0018*/ 	.short	0x0002
        /*001a*/ 	.short	0x0064
        /*001c*/ 	.short	0x0082
	.zero		2


//--------------------- .nv.info                  --------------------------
	.section	.nv.info,"",@"SHT_CUDA_INFO"
	.align	4


	//----- nvinfo : EIATTR_REGCOUNT
	.align		4
        /*0000*/ 	.byte	0x04, 0x2f
        /*0002*/ 	.short	(.L_1 - .L_0)
	.align		4
.L_0:
        /*0004*/ 	.word	index@(_Z10matrixInitPffii)
        /*0008*/ 	.word	0x0000001b


	//----- nvinfo : EIATTR_FRAME_SIZE
	.align		4
.L_1:
        /*000c*/ 	.byte	0x04, 0x11
        /*000e*/ 	.short	(.L_3 - .L_2)
	.align		4
.L_2:
        /*0010*/ 	.word	index@(_Z10matrixInitPffii)
        /*0014*/ 	.word	0x00000000


	//----- nvinfo : EIATTR_REGCOUNT
	.align		4
.L_3:
        /*0018*/ 	.byte	0x04, 0x2f
        /*001a*/ 	.short	(.L_5 - .L_4)
	.align		4
.L_4:
        /*001c*/ 	.word	index@(_Z11matrixMultiPfS_S_)
        /*0020*/ 	.word	0x0000001f


	//----- nvinfo : EIATTR_FRAME_SIZE
	.align		4
.L_5:
        /*0024*/ 	.byte	0x04, 0x11
        /*0026*/ 	.short	(.L_7 - .L_6)
	.align		4
.L_6:
        /*0028*/ 	.word	index@(_Z11matrixMultiPfS_S_)
        /*002c*/ 	.word	0x00000000


	//----- nvinfo : EIATTR_MIN_STACK_SIZE
	.align		4
.L_7:
        /*0030*/ 	.byte	0x04, 0x12
        /*0032*/ 	.short	(.L_9 - .L_8)
	.align		4
.L_8:
        /*0034*/ 	.word	index@(_Z11matrixMultiPfS_S_)
        /*0038*/ 	.word	0x00000000


	//----- nvinfo : EIATTR_MIN_STACK_SIZE
	.align		4
.L_9:
        /*003c*/ 	.byte	0x04, 0x12
        /*003e*/ 	.short	(.L_11 - .L_10)
	.align		4
.L_10:
        /*0040*/ 	.word	index@(_Z10matrixInitPffii)
        /*0044*/ 	.word	0x00000000
.L_11:


//--------------------- .nv.compat                --------------------------
	.section	.nv.compat,"",@"SHT_CUDA_COMPAT_INFO"
	.align	4
        /*0000*/ 	.byte	0x02, 0x09, 0x00, 0x00, 0x02, 0x02, 0x01, 0x00, 0x02, 0x05, 0x05, 0x00, 0x03, 0x07, 0x01, 0x01
        /*0010*/ 	.byte	0x02, 0x03, 0x00, 0x00, 0x02, 0x06, 0x01, 0x00, 0x04, 0x0b, 0x08, 0x00, 0x09, 0x00, 0x00, 0x00
        /*0020*/ 	.byte	0x00, 0x00, 0x00, 0x00


//--------------------- .nv.info._Z11matrixMultiPfS_S_ --------------------------
	.section	.nv.info._Z11matrixMultiPfS_S_,"",@"SHT_CUDA_INFO"
	.sectionflags	@""
	.align	4


	//----- nvinfo : EIATTR_CUDA_API_VERSION
	.align		4
        /*0000*/ 	.byte	0x04, 0x37
        /*0002*/ 	.short	(.L_13 - .L_12)
.L_12:
        /*0004*/ 	.word	0x00000082


	//----- nvinfo : EIATTR_KPARAM_INFO
	.align		4
.L_13:
        /*0008*/ 	.byte	0x04, 0x17
        /*000a*/ 	.short	(.L_15 - .L_14)
.L_14:
        /*000c*/ 	.word	0x00000000
        /*0010*/ 	.short	0x0002
        /*0012*/ 	.short	0x0010
        /*0014*/ 	.byte	0x00, 0xf5, 0x21, 0x00


	//----- nvinfo : EIATTR_KPARAM_INFO
	.align		4
.L_15:
        /*0018*/ 	.byte	0x04, 0x17
        /*001a*/ 	.short	(.L_17 - .L_16)
.L_16:
        /*001c*/ 	.word	0x00000000
        /*0020*/ 	.short	0x0001
        /*0022*/ 	.short	0x0008
        /*0024*/ 	.byte	0x00, 0xf5, 0x21, 0x00


	//----- nvinfo : EIATTR_KPARAM_INFO
	.align		4
.L_17:
        /*0028*/ 	.byte	0x04, 0x17
        /*002a*/ 	.short	(.L_19 - .L_18)
.L_18:
        /*002c*/ 	.word	0x00000000
        /*0030*/ 	.short	0x0000
        /*0032*/ 	.short	0x0000
        /*0034*/ 	.byte	0x00, 0xf5, 0x21, 0x00


	//----- nvinfo : EIATTR_SPARSE_MMA_MASK
	.align		4
.L_19:
        /*0038*/ 	.byte	0x03, 0x50
        /*003a*/ 	.short	0x0000


	//----- nvinfo : EIATTR_MAXREG_COUNT
	.align		4
        /*003c*/ 	.byte	0x03, 0x1b
        /*003e*/ 	.short	0x00ff


	//----- nvinfo : EIATTR_MERCURY_ISA_VERSION
	.align		4
        /*0040*/ 	.byte	0x03, 0x5f
        /*0042*/ 	.short	0x0101


	//----- nvinfo : EIATTR_VRC_CTA_INIT_COUNT
	.align		4
        /*0044*/ 	.byte	0x02, 0x4a
	.zero		1
	.zero		1


	//----- nvinfo : EIATTR_EXIT_INSTR_OFFSETS
	.align		4
        /*0048*/ 	.byte	0x04, 0x1c
        /*004a*/ 	.short	(.L_21 - .L_20)


	//   ....[0]....
.L_20:
        /*004c*/ 	.word	0x000000a0


	//   ....[1]....
        /*0050*/ 	.word	0x00000660


	//----- nvinfo : EIATTR_CRS_STACK_SIZE
	.align		4
.L_21:
        /*0054*/ 	.byte	0x04, 0x1e
        /*0056*/ 	.short	(.L_23 - .L_22)
.L_22:
        /*0058*/ 	.word	0x00000000


	//----- nvinfo : EIATTR_CBANK_PARAM_SIZE
	.align		4
.L_23:
        /*005c*/ 	.byte	0x03, 0x19
        /*005e*/ 	.short	0x0018


	//----- nvinfo : EIATTR_PARAM_CBANK
	.align		4
        /*0060*/ 	.byte	0x04, 0x0a
        /*0062*/ 	.short	(.L_25 - .L_24)
	.align		4
.L_24:
        /*0064*/ 	.word	index@(.nv.constant0._Z11matrixMultiPfS_S_)
        /*0068*/ 	.short	0x0380
        /*006a*/ 	.short	0x0018


	//----- nvinfo : EIATTR_SW_WAR
	.align		4
.L_25:
        /*006c*/ 	.byte	0x04, 0x36
        /*006e*/ 	.short	(.L_27 - .L_26)
.L_26:
        /*0070*/ 	.word	0x00000008
.L_27:


//--------------------- .nv.info._Z10matrixInitPffii --------------------------
	.section	.nv.info._Z10matrixInitPffii,"",@"SHT_CUDA_INFO"
	.sectionflags	@""
	.align	4


	//----- nvinfo : EIATTR_CUDA_API_VERSION
	.align		4
        /*0000*/ 	.byte	0x04, 0x37
        /*0002*/ 	.short	(.L_29 - .L_28)
.L_28:
        /*0004*/ 	.word	0x00000082


	//----- nvinfo : EIATTR_KPARAM_INFO
	.align		4
.L_29:
        /*0008*/ 	.byte	0x04, 0x17
        /*000a*/ 	.short	(.L_31 - .L_30)
.L_30:
        /*000c*/ 	.word	0x00000000
        /*0010*/ 	.short	0x0003
        /*0012*/ 	.short	0x0010
        /*0014*/ 	.byte	0x00, 0xf0, 0x11, 0x00


	//----- nvinfo : EIATTR_KPARAM_INFO
	.align		4
.L_31:
        /*0018*/ 	.byte	0x04, 0x17
        /*001a*/ 	.short	(.L_33 - .L_32)
.L_32:
        /*001c*/ 	.word	0x00000000
        /*0020*/ 	.short	0x0002
        /*0022*/ 	.short	0x000c
        /*0024*/ 	.byte	0x00, 0xf0, 0x11, 0x00


	//----- nvinfo : EIATTR_KPARAM_INFO
	.align		4
.L_33:
        /*0028*/ 	.byte	0x04, 0x17
        /*002a*/ 	.short	(.L_35 - .L_34)
.L_34:
        /*002c*/ 	.word	0x00000000
        /*0030*/ 	.short	0x0001
        /*0032*/ 	.short	0x0008
        /*0034*/ 	.byte	0x00, 0xf0, 0x11, 0x00


	//----- nvinfo : EIATTR_KPARAM_INFO
	.align		4
.L_35:
        /*0038*/ 	.byte	0x04, 0x17
        /*003a*/ 	.short	(.L_37 - .L_36)
.L_36:
        /*003c*/ 	.word	0x00000000
        /*0040*/ 	.short	0x0000
        /*0042*/ 	.short	0x0000
        /*0044*/ 	.byte	0x00, 0xf5, 0x21, 0x00


	//----- nvinfo : EIATTR_SPARSE_MMA_MASK
	.align		4
.L_37:
        /*0048*/ 	.byte	0x03, 0x50
        /*004a*/ 	.short	0x0000


	//----- nvinfo : EIATTR_MAXREG_COUNT
	.align		4
        /*004c*/ 	.byte	0x03, 0x1b
        /*004e*/ 	.short	0x00ff


	//----- nvinfo : EIATTR_MERCURY_ISA_VERSION
	.align		4
        /*0050*/ 	.byte	0x03, 0x5f
        /*0052*/ 	.short	0x0101


	//----- nvinfo : EIATTR_VRC_CTA_INIT_COUNT
	.align		4
        /*0054*/ 	.byte	0x02, 0x4a
	.zero		1
	.zero		1


	//----- nvinfo : EIATTR_EXIT_INSTR_OFFSETS
	.align		4
        /*0058*/ 	.byte	0x04, 0x1c
        /*005a*/ 	.short	(.L_39 - .L_38)


	//   ....[0]....
.L_38:
        /*005c*/ 	.word	0x000000d0


	//   ....[1]....
        /*0060*/ 	.word	0x00000620


	//----- nvinfo : EIATTR_CRS_STACK_SIZE
	.align		4
.L_39:
        /*0064*/ 	.byte	0x04, 0x1e
        /*0066*/ 	.short	(.L_41 - .L_40)
.L_40:
        /*0068*/ 	.word	0x00000000


	//----- nvinfo : EIATTR_CBANK_PARAM_SIZE
	.align		4
.L_41:
        /*006c*/ 	.byte	0x03, 0x19
        /*006e*/ 	.short	0x0014


	//----- nvinfo : EIATTR_PARAM_CBANK
	.align		4
        /*0070*/ 	.byte	0x04, 0x0a
        /*0072*/ 	.short	(.L_43 - .L_42)
	.align		4
.L_42:
        /*0074*/ 	.word	index@(.nv.constant0._Z10matrixInitPffii)
        /*0078*/ 	.short	0x0380
        /*007a*/ 	.short	0x0014


	//----- nvinfo : EIATTR_SW_WAR
	.align		4
.L_43:
        /*007c*/ 	.byte	0x04, 0x36
        /*007e*/ 	.short	(.L_45 - .L_44)
.L_44:
        /*0080*/ 	.word	0x00000008
.L_45:


//--------------------- .nv.callgraph             --------------------------
	.section	.nv.callgraph,"",@"SHT_CUDA_CALLGRAPH"
	.align	4
	.sectionentsize	8
	.align		4
        /*0000*/ 	.word	0x00000000
	.align		4
        /*0004*/ 	.word	0xffffffff
	.align		4
        /*0008*/ 	.word	0x00000000
	.align		4
        /*000c*/ 	.word	0xfffffffe
	.align		4
        /*0010*/ 	.word	0x00000000
	.align		4
        /*0014*/ 	.word	0xfffffffd
	.align		4
        /*0018*/ 	.word	0x00000000
	.align		4
        /*001c*/ 	.word	0xfffffffc


//--------------------- .text._Z11matrixMultiPfS_S_ --------------------------
	.section	.text._Z11matrixMultiPfS_S_,"ax",@progbits
	.align	128
        .global         _Z11matrixMultiPfS_S_
        .type           _Z11matrixMultiPfS_S_,@function
        .size           _Z11matrixMultiPfS_S_,(.L_x_13 - _Z11matrixMultiPfS_S_)
        .other          _Z11matrixMultiPfS_S_,@"STO_CUDA_ENTRY STV_DEFAULT"
_Z11matrixMultiPfS_S_:
.text._Z11matrixMultiPfS_S_:
[----:B------:R-:W-:Y:S01]  /*0000*/  LDC R1, c[0x0][0x37c] ;  /* 0x0000df00ff017b82 */ /* 0x000fe20000000800 */
[----:B------:R-:W0:Y:S07]  /*0010*/  S2R R8, SR_TID.Y ;  /* 0x0000000000087919 */ /* 0x000e2e0000002200 */
[----:B------:R-:W0:Y:S01]  /*0020*/  S2UR UR4, SR_CTAID.Y ;  /* 0x00000000000479c3 */ /* 0x000e220000002600 */
[----:B------:R-:W1:Y:S07]  /*0030*/  S2R R0, SR_TID.X ;  /* 0x0000000000007919 */ /* 0x000e6e0000002100 */
[----:B------:R-:W0:Y:S08]  /*0040*/  LDC R11, c[0x0][0x364] ;  /* 0x0000d900ff0b7b82 */ /* 0x000e300000000800 */
[----:B------:R-:W1:Y:S08]  /*0050*/  S2UR UR5, SR_CTAID.X ;  /* 0x00000000000579c3 */ /* 0x000e700000002500 */
[----:B------:R-:W1:Y:S01]  /*0060*/  LDC R9, c[0x0][0x360] ;  /* 0x0000d800ff097b82 */ /* 0x000e620000000800 */
[----:B0-----:R-:W-:-:S05]  /*0070*/  IMAD R8, R11, UR4, R8 ;  /* 0x000000040b087c24 */ /* 0x001fca000f8e0208 */
[----:B------:R-:W-:Y:S01]  /*0080*/  ISETP.GT.U32.AND P0, PT, R8, 0x1f3, PT ;  /* 0x000001f30800780c */ /* 0x000fe20003f04070 */
[----:B-1----:R-:W-:-:S12]  /*0090*/  IMAD R0, R9, UR5, R0 ;  /* 0x0000000509007c24 */ /* 0x002fd8000f8e0200 */
[----:B------:R-:W-:Y:S05]  /*00a0*/  @P0 EXIT ;  /* 0x000000000000094d */ /* 0x000fea0003800000 */
[----:B------:R-:W0:Y:S01]  /*00b0*/  LDCU.128 UR8, c[0x0][0x380] ;  /* 0x00007000ff0877ac */ /* 0x000e220008000c00 */
[----:B------:R-:W1:Y:S01]  /*00c0*/  LDCU UR12, c[0x0][0x370] ;  /* 0x00006e00ff0c77ac */ /* 0x000e620008000800 */
[----:B------:R-:W2:Y:S01]  /*00d0*/  LDCU UR13, c[0x0][0x374] ;  /* 0x00006e80ff0d77ac */ /* 0x000ea20008000800 */
[----:B------:R-:W3:Y:S01]  /*00e0*/  LDCU.64 UR14, c[0x0][0x358] ;  /* 0x00006b00ff0e77ac */ /* 0x000ee20008000a00 */
[----:B0-----:R-:W-:Y:S02]  /*00f0*/  UIADD3 UR6, UP0, UPT, UR8, 0x20, URZ ;  /* 0x0000002008067890 */ /* 0x001fe4000ff1e0ff */
[----:B------:R-:W-:Y:S01]  /*0100*/  UIADD3 UR4, UP1, UPT, UR10, 0xfa00, URZ ;  /* 0x0000fa000a047890 */ /* 0x000fe2000ff3e0ff */
[----:B-1----:R-:W-:Y:S01]  /*0110*/  IMAD R9, R9, UR12, RZ ;  /* 0x0000000c09097c24 */ /* 0x002fe2000f8e02ff */
[----:B------:R-:W-:Y:S02]  /*0120*/  UIADD3.X UR7, UPT, UPT, URZ, UR9, URZ, UP0, !UPT ;  /* 0x00000009ff077290 */ /* 0x000fe400087fe4ff */
[----:B------:R-:W-:Y:S01]  /*0130*/  UIADD3.X UR5, UPT, UPT, URZ, UR11, URZ, UP1, !UPT ;  /* 0x0000000bff057290 */ /* 0x000fe20008ffe4ff */
[----:B--23--:R-:W-:-:S11]  /*0140*/  IMAD R11, R11, UR13, RZ ;  /* 0x0000000d0b0b7c24 */ /* 0x00cfd6000f8e02ff */
.L_x_4:
[----:B------:R-:W-:Y:S01]  /*0150*/  ISETP.GT.AND P0, PT, R0, 0x1f3, PT ;  /* 0x000001f30000780c */ /* 0x000fe20003f04270 */
[----:B------:R-:W-:-:S12]  /*0160*/  BSSY.RECONVERGENT B0, `(.L_x_0) ;  /* 0x000004c000007945 */ /* 0x000fd80003800200 */
[----:B0-----:R-:W-:Y:S05]  /*0170*/  @P0 BRA `(.L_x_1) ;  /* 0x0000000400280947 */ /* 0x001fea0003800000 */
[----:B------:R-:W-:Y:S01]  /*0180*/  MOV R2, UR6 ;  /* 0x0000000600027c02 */ /* 0x000fe20008000f00 */
[----:B------:R-:W-:Y:S01]  /*0190*/  IMAD R5, R8, 0x7d0, RZ ;  /* 0x000007d008057824 */ /* 0x000fe200078e02ff */
[----:B------:R-:W-:Y:S02]  /*01a0*/  MOV R3, UR7 ;  /* 0x0000000700037c02 */ /* 0x000fe40008000f00 */
[----:B------:R-:W-:Y:S01]  /*01b0*/  MOV R10, R0 ;  /* 0x00000000000a7202 */ /* 0x000fe20000000f00 */
[----:B------:R-:W-:-:S07]  /*01c0*/  IMAD.WIDE.U32 R2, R5, 0x4, R2 ;  /* 0x0000000405027825 */ /* 0x000fce00078e0002 */
.L_x_3:
[----:B0-----:R-:W-:Y:S01]  /*01d0*/  HFMA2 R14, -RZ, RZ, 0, 0 ;  /* 0x00000000ff0e7431 */ /* 0x001fe200000001ff */
[----:B------:R-:W-:Y:S02]  /*01e0*/  MOV R13, RZ ;  /* 0x000000ff000d7202 */ /* 0x000fe40000000f00 */
[----:B------:R-:W-:Y:S02]  /*01f0*/  MOV R12, R10 ;  /* 0x0000000a000c7202 */ /* 0x000fe40000000f00 */
[----:B------:R-:W-:Y:S02]  /*0200*/  MOV R4, R2 ;  /* 0x0000000200047202 */ /* 0x000fe40000000f00 */
[----:B------:R-:W-:-:S07]  /*0210*/  MOV R5, R3 ;  /* 0x0000000300057202 */ /* 0x000fce0000000f00 */
.L_x_2:
[----:B------:R-:W-:Y:S01]  /*0220*/  MOV R6, UR4 ;  /* 0x0000000400067c02 */ /* 0x000fe20008000f00 */
[----:B------:R-:W2:Y:S01]  /*0230*/  LDG.E R17, desc[UR14][R4.64+-0x20] ;  /* 0xffffe00e04117981 */ /* 0x000ea2000c1e1900 */
[----:B------:R-:W-:-:S03]  /*0240*/  MOV R7, UR5 ;  /* 0x0000000500077c02 */ /* 0x000fc60008000f00 */
[----:B------:R-:W3:Y:S01]  /*0250*/  LDG.E R26, desc[UR14][R4.64+-0x1c] ;  /* 0xffffe40e041a7981 */ /* 0x000ee2000c1e1900 */
[----:B------:R-:W-:-:S03]  /*0260*/  IMAD.WIDE R6, R12, 0x4, R6 ;  /* 0x000000040c067825 */ /* 0x000fc600078e0206 */
[----:B------:R-:W4:Y:S04]  /*0270*/  LDG.E R16, desc[UR14][R4.64+-0x18] ;  /* 0xffffe80e04107981 */ /* 0x000f28000c1e1900 */
[----:B------:R-:W2:Y:S04]  /*0280*/  LDG.E R18, desc[UR14][R6.64+-0xfa00] ;  /* 0xff06000e06127981 */ /* 0x000ea8000c1e1900 */
[----:B------:R-:W3:Y:S04]  /*0290*/  LDG.E R19, desc[UR14][R6.64+-0xdac0] ;  /* 0xff25400e06137981 */ /* 0x000ee8000c1e1900 */
[----:B------:R-:W4:Y:S04]  /*02a0*/  LDG.E R15, desc[UR14][R6.64+-0xbb80] ;  /* 0xff44800e060f7981 */ /* 0x000f28000c1e1900 */
[----:B------:R-:W5:Y:S04]  /*02b0*/  LDG.E R20, desc[UR14][R4.64+-0x14] ;  /* 0xffffec0e04147981 */ /* 0x000f68000c1e1900 */
[----:B------:R-:W5:Y:S04]  /*02c0*/  LDG.E R21, desc[UR14][R6.64+-0x9c40] ;  /* 0xff63c00e06157981 */ /* 0x000f68000c1e1900 */
[----:B------:R-:W5:Y:S04]  /*02d0*/  LDG.E R22, desc[UR14][R4.64+-0x10] ;  /* 0xfffff00e04167981 */ /* 0x000f68000c1e1900 */
[----:B------:R-:W5:Y:S04]  /*02e0*/  LDG.E R23, desc[UR14][R6.64+-0x7d00] ;  /* 0xff83000e06177981 */ /* 0x000f68000c1e1900 */
[----:B------:R-:W5:Y:S04]  /*02f0*/  LDG.E R24, desc[UR14][R4.64+-0xc] ;  /* 0xfffff40e04187981 */ /* 0x000f68000c1e1900 */
[----:B------:R-:W5:Y:S01]  /*0300*/  LDG.E R25, desc[UR14][R6.64+-0x5dc0] ;  /* 0xffa2400e06197981 */ /* 0x000f62000c1e1900 */
[----:B--2---:R-:W-:-:S03]  /*0310*/  FFMA R17, R17, R18, R14 ;  /* 0x0000001211117223 */ /* 0x004fc6000000000e */
[----:B------:R-:W2:Y:S01]  /*0320*/  LDG.E R18, desc[UR14][R4.64+-0x8] ;  /* 0xfffff80e04127981 */ /* 0x000ea2000c1e1900 */
[----:B---3--:R-:W-:-:S03]  /*0330*/  FFMA R17, R26, R19, R17 ;  /* 0x000000131a117223 */ /* 0x008fc60000000011 */
[----:B------:R-:W2:Y:S01]  /*0340*/  LDG.E R19, desc[UR14][R6.64+-0x3e80] ;  /* 0xffc1800e06137981 */ /* 0x000ea2000c1e1900 */
[----:B----4-:R-:W-:-:S03]  /*0350*/  FFMA R27, R16, R15, R17 ;  /* 0x0000000f101b7223 */ /* 0x010fc60000000011 */
[----:B------:R-:W3:Y:S04]  /*0360*/  LDG.E R14, desc[UR14][R4.64+-0x4] ;  /* 0xfffffc0e040e7981 */ /* 0x000ee8000c1e1900 */
[----:B------:R-:W3:Y:S04]  /*0370*/  LDG.E R15, desc[UR14][R6.64+-0x1f40] ;  /* 0xffe0c00e060f7981 */ /* 0x000ee8000c1e1900 */
[----:B------:R-:W4:Y:S04]  /*0380*/  LDG.E R16, desc[UR14][R4.64] ;  /* 0x0000000e04107981 */ /* 0x000f28000c1e1900 */
[----:B------:R-:W4:Y:S01]  /*0390*/  LDG.E R17, desc[UR14][R6.64] ;  /* 0x0000000e06117981 */ /* 0x000f22000c1e1900 */
[----:B-----5:R-:W-:-:S03]  /*03a0*/  FFMA R21, R20, R21, R27 ;  /* 0x0000001514157223 */ /* 0x020fc6000000001b */
[----:B------:R-:W5:Y:S01]  /*03b0*/  LDG.E R20, desc[UR14][R6.64+0x1f40] ;  /* 0x001f400e06147981 */ /* 0x000f62000c1e1900 */
[----:B------:R-:W-:-:S03]  /*03c0*/  FFMA R23, R22, R23, R21 ;  /* 0x0000001716177223 */ /* 0x000fc60000000015 */
[----:B------:R-:W5:Y:S01]  /*03d0*/  LDG.E R21, desc[UR14][R4.64+0x4] ;  /* 0x0000040e04157981 */ /* 0x000f62000c1e1900 */
[----:B------:R-:W-:-:S03]  /*03e0*/  FFMA R25, R24, R25, R23 ;  /* 0x0000001918197223 */ /* 0x000fc60000000017 */
[----:B------:R-:W5:Y:S04]  /*03f0*/  LDG.E R23, desc[UR14][R4.64+0x8] ;  /* 0x0000080e04177981 */ /* 0x000f68000c1e1900 */
[----:B------:R-:W5:Y:S04]  /*0400*/  LDG.E R22, desc[UR14][R6.64+0x3e80] ;  /* 0x003e800e06167981 */ /* 0x000f68000c1e1900 */
[----:B------:R-:W5:Y:S04]  /*0410*/  LDG.E R24, desc[UR14][R4.64+0x14] ;  /* 0x0000140e04187981 */ /* 0x000f68000c1e1900 */
[----:B------:R-:W5:Y:S04]  /*0420*/  LDG.E R27, desc[UR14][R6.64+0xdac0] ;  /* 0x00dac00e061b7981 */ /* 0x000f68000c1e1900 */
[----:B------:R-:W5:Y:S01]  /*0430*/  LDG.E R26, desc[UR14][R4.64+0x1c] ;  /* 0x00001c0e041a7981 */ /* 0x000f62000c1e1900 */
[----:B--2---:R-:W-:-:S03]  /*0440*/  FFMA R25, R18, R19, R25 ;  /* 0x0000001312197223 */ /* 0x004fc60000000019 */
[----:B------:R-:W2:Y:S04]  /*0450*/  LDG.E R18, desc[UR14][R4.64+0xc] ;  /* 0x00000c0e04127981 */ /* 0x000ea8000c1e1900 */
[----:B------:R-:W2:Y:S01]  /*0460*/  LDG.E R19, desc[UR14][R6.64+0x5dc0] ;  /* 0x005dc00e06137981 */ /* 0x000ea2000c1e1900 */
[----:B---3--:R-:W-:-:S03]  /*0470*/  FFMA R25, R14, R15, R25 ;  /* 0x0000000f0e197223 */ /* 0x008fc60000000019 */
[----:B------:R-:W3:Y:S04]  /*0480*/  LDG.E R14, desc[UR14][R4.64+0x10] ;  /* 0x0000100e040e7981 */ /* 0x000ee8000c1e1900 */
[----:B------:R-:W3:Y:S01]  /*0490*/  LDG.E R15, desc[UR14][R6.64+0x7d00] ;  /* 0x007d000e060f7981 */ /* 0x000ee2000c1e1900 */
[----:B----4-:R-:W-:-:S03]  /*04a0*/  FFMA R28, R16, R17, R25 ;  /* 0x00000011101c7223 */ /* 0x010fc60000000019 */
[----:B------:R-:W4:Y:S04]  /*04b0*/  LDG.E R25, desc[UR14][R6.64+0x9c40] ;  /* 0x009c400e06197981 */ /* 0x000f28000c1e1900 */
[----:B------:R0:W4:Y:S04]  /*04c0*/  LDG.E R17, desc[UR14][R4.64+0x18] ;  /* 0x0000180e04117981 */ /* 0x000128000c1e1900 */
[----:B------:R-:W4:Y:S01]  /*04d0*/  LDG.E R16, desc[UR14][R6.64+0xbb80] ;  /* 0x00bb800e06107981 */ /* 0x000f22000c1e1900 */
[----:B-----5:R-:W-:Y:S01]  /*04e0*/  FFMA R20, R21, R20, R28 ;  /* 0x0000001415147223 */ /* 0x020fe2000000001c */
[----:B------:R-:W-:-:S03]  /*04f0*/  IADD3 R13, PT, PT, R13, 0x10, RZ ;  /* 0x000000100d0d7810 */ /* 0x000fc60007ffe0ff */
[----:B------:R-:W-:Y:S01]  /*0500*/  FFMA R23, R23, R22, R20 ;  /* 0x0000001617177223 */ /* 0x000fe20000000014 */
[----:B------:R-:W-:Y:S02]  /*0510*/  ISETP.NE.AND P0, PT, R13, 0x7d0, PT ;  /* 0x000007d00d00780c */ /* 0x000fe40003f05270 */
[----:B0-----:R-:W-:Y:S02]  /*0520*/  IADD3 R4, P1, PT, R4, 0x40, RZ ;  /* 0x0000004004047810 */ /* 0x001fe40007f3e0ff */
[----:B------:R-:W-:Y:S02]  /*0530*/  IADD3 R12, PT, PT, R12, 0x7d00, RZ ;  /* 0x00007d000c0c7810 */ /* 0x000fe40007ffe0ff */
[----:B------:R-:W-:Y:S01]  /*0540*/  IADD3.X R5, PT, PT, RZ, R5, RZ, P1, !PT ;  /* 0x00000005ff057210 */ /* 0x000fe20000ffe4ff */
[----:B--2---:R-:W-:-:S04]  /*0550*/  FFMA R19, R18, R19, R23 ;  /* 0x0000001312137223 */ /* 0x004fc80000000017 */
[----:B---3--:R-:W-:-:S04]  /*0560*/  FFMA R15, R14, R15, R19 ;  /* 0x0000000f0e0f7223 */ /* 0x008fc80000000013 */
[----:B----4-:R-:W-:-:S04]  /*0570*/  FFMA R24, R24, R25, R15 ;  /* 0x0000001918187223 */ /* 0x010fc8000000000f */
[----:B------:R-:W-:-:S04]  /*0580*/  FFMA R17, R17, R16, R24 ;  /* 0x0000001011117223 */ /* 0x000fc80000000018 */
[----:B------:R-:W-:Y:S01]  /*0590*/  FFMA R14, R26, R27, R17 ;  /* 0x0000001b1a0e7223 */ /* 0x000fe20000000011 */
[----:B------:R-:W-:Y:S06]  /*05a0*/  @P0 BRA `(.L_x_2) ;  /* 0xfffffffc001c0947 */ /* 0x000fec000383ffff */
[----:B------:R-:W0:Y:S01]  /*05b0*/  LDC.64 R4, c[0x0][0x390] ;  /* 0x0000e400ff047b82 */ /* 0x000e220000000a00 */
[----:B------:R-:W-:Y:S01]  /*05c0*/  IMAD R7, R8, 0x1f4, R10 ;  /* 0x000001f408077824 */ /* 0x000fe200078e020a */
[----:B------:R-:W-:-:S04]  /*05d0*/  IADD3 R10, PT, PT, R9, R10, RZ ;  /* 0x0000000a090a7210 */ /* 0x000fc80007ffe0ff */
[----:B------:R-:W-:Y:S01]  /*05e0*/  ISETP.GE.AND P0, PT, R10, 0x1f4, PT ;  /* 0x000001f40a00780c */ /* 0x000fe20003f06270 */
[----:B0-----:R-:W-:-:S05]  /*05f0*/  IMAD.WIDE R4, R7, 0x4, R4 ;  /* 0x0000000407047825 */ /* 0x001fca00078e0204 */
[----:B------:R0:W-:Y:S07]  /*0600*/  STG.E desc[UR14][R4.64], R14 ;  /* 0x0000000e04007986 */ /* 0x0001ee000c10190e */
[----:B------:R-:W-:Y:S05]  /*0610*/  @!P0 BRA `(.L_x_3) ;  /* 0xfffffff800ec8947 */ /* 0x000fea000383ffff */
.L_x_1:
[----:B------:R-:W-:Y:S05]  /*0620*/  BSYNC.RECONVERGENT B0 ;  /* 0x0000000000007941 */ /* 0x000fea0003800200 */
.L_x_0:
[----:B------:R-:W-:-:S04]  /*0630*/  IADD3 R8, PT, PT, R11, R8, RZ ;  /* 0x000000080b087210 */ /* 0x000fc80007ffe0ff */
[----:B------:R-:W-:-:S13]  /*0640*/  ISETP.GE.U32.AND P0, PT, R8, 0x1f4, PT ;  /* 0x000001f40800780c */ /* 0x000fda0003f06070 */
[----:B------:R-:W-:Y:S05]  /*0650*/  @!P0 BRA `(.L_x_4) ;  /* 0xfffffff800bc8947 */ /* 0x000fea000383ffff */
[----:B------:R-:W-:Y:S05]  /*0660*/  EXIT ;  /* 0x000000000000794d */ /* 0x000fea0003800000 */
.L_x_5:
[----:B------:R-:W-:-:S00]  /*0670*/  BRA `(.L_x_5) ;  /* 0xfffffffc00fc7947 */ /* 0x000fc0000383ffff */
[----:B------:R-:W-:-:S00]  /*0680*/  NOP ;  /* 0x0000000000007918 */ /* 0x000fc00000000000 */
[----:B------:R-:W-:-:S00]  /*0690*/  NOP ;  /* 0x0000000000007918 */ /* 0x000fc00000000000 */
[----:B------:R-:W-:-:S00]  /*06a0*/  NOP ;  /* 0x0000000000007918 */ /* 0x000fc00000000000 */
[----:B------:R-:W-:-:S00]  /*06b0*/  NOP ;  /* 0x0000000000007918 */ /* 0x000fc00000000000 */
[----:B------:R-:W-:-:S00]  /*06c0*/  NOP ;  /* 0x0000000000007918 */ /* 0x000fc00000000000 */
[----:B------:R-:W-:-:S00]  /*06d0*/  NOP ;  /* 0x0000000000007918 */ /* 0x000fc00000000000 */
[----:B------:R-:W-:-:S00]  /*06e0*/  NOP ;  /* 0x0000000000007918 */ /* 0x000fc00000000000 */
[----:B------:R-:W-:-:S00]  /*06f0*/  NOP ;  /* 0x0000000000007918 */ /* 0x000fc00000000000 */
.L_x_13:


//--------------------- .text._Z10matrixInitPffii --------------------------
	.section	.text._Z10matrixInitPffii,"ax",@progbits
	.align	128
        .global         _Z10matrixInitPffii
        .type           _Z10matrixInitPffii,@function
        .size           _Z10matrixInitPffii,(.L_x_14 - _Z10matrixInitPffii)
        .other          _Z10matrixInitPffii,@"STO_CUDA_ENTRY STV_DEFAULT"
_Z10matrixInitPffii:
.text._Z10matrixInitPffii:
[----:B------:R-:W-:Y:S01]  /*0000*/  LDC R1, c[0x0][0x37c] ;  /* 0x0000df00ff017b82 */ /* 0x000fe20000000800 */
[----:B------:R-:W0:Y:S07]  /*0010*/  S2R R3, SR_TID.X ;  /* 0x0000000000037919 */ /* 0x000e2e0000002100 */
[----:B------:R-:W0:Y:S01]  /*0020*/  S2UR UR4, SR_CTAID.X ;  /* 0x00000000000479c3 */ /* 0x000e220000002500 */
[----:B------:R-:W1:Y:S01]  /*0030*/  LDCU UR7, c[0x0][0x38c] ;  /* 0x00007180ff0777ac */ /* 0x000e620008000800 */
[----:B------:R-:W2:Y:S06]  /*0040*/  S2R R5, SR_TID.Y ;  /* 0x0000000000057919 */ /* 0x000eac0000002200 */
[----:B------:R-:W0:Y:S08]  /*0050*/  LDC R10, c[0x0][0x360] ;  /* 0x0000d800ff0a7b82 */ /* 0x000e300000000800 */
[----:B------:R-:W2:Y:S08]  /*0060*/  S2UR UR5, SR_CTAID.Y ;  /* 0x00000000000579c3 */ /* 0x000eb00000002600 */
[----:B------:R-:W2:Y:S01]  /*0070*/  LDC R2, c[0x0][0x364] ;  /* 0x0000d900ff027b82 */ /* 0x000ea20000000800 */
[----:B------:R-:W3:Y:S01]  /*0080*/  LDCU UR6, c[0x0][0x374] ;  /* 0x00006e80ff0677ac */ /* 0x000ee20008000800 */
[----:B0-----:R-:W-:-:S05]  /*0090*/  IMAD R6, R10, UR4, R3 ;  /* 0x000000040a067c24 */ /* 0x001fca000f8e0203 */
[----:B-1----:R-:W-:Y:S01]  /*00a0*/  ISETP.GE.AND P0, PT, R6, UR7, PT ;  /* 0x0000000706007c0c */ /* 0x002fe2000bf06270 */
[C---:B--2---:R-:W-:Y:S02]  /*00b0*/  IMAD R0, R2.reuse, UR5, R5 ;  /* 0x0000000502007c24 */ /* 0x044fe4000f8e0205 */
[----:B---3--:R-:W-:-:S10]  /*00c0*/  IMAD R3, R2, UR6, RZ ;  /* 0x0000000602037c24 */ /* 0x008fd4000f8e02ff */
[----:B------:R-:W-:Y:S05]  /*00d0*/  @P0 EXIT ;  /* 0x000000000000094d */ /* 0x000fea0003800000 */
[----:B------:R-:W0:Y:S01]  /*00e0*/  I2F.U32.RP R9, R3 ;  /* 0x0000000300097306 */ /* 0x000e220000209000 */
[----:B------:R-:W1:Y:S01]  /*00f0*/  LDCU UR4, c[0x0][0x390] ;  /* 0x00007200ff0477ac */ /* 0x000e620008000800 */
[----:B------:R-:W-:Y:S01]  /*0100*/  IADD3 R2, PT, PT, R0, R3, RZ ;  /* 0x0000000300027210 */ /* 0x000fe20007ffe0ff */
[----:B------:R-:W-:Y:S01]  /*0110*/  IMAD.MOV R11, RZ, RZ, -R3 ;  /* 0x000000ffff0b7224 */ /* 0x000fe200078e0a03 */
[----:B------:R-:W-:Y:S01]  /*0120*/  ISETP.NE.U32.AND P2, PT, R3, RZ, PT ;  /* 0x000000ff0300720c */ /* 0x000fe20003f45070 */
[----:B------:R-:W-:Y:S01]  /*0130*/  IMAD.MOV.U32 R4, RZ, RZ, RZ ;  /* 0x000000ffff047224 */ /* 0x000fe200078e00ff */
[----:B------:R-:W2:Y:S02]  /*0140*/  LDCU.64 UR6, c[0x0][0x358] ;  /* 0x00006b00ff0677ac */ /* 0x000ea40008000a00 */
[----:B0-----:R-:W0:Y:S01]  /*0150*/  MUFU.RCP R9, R9 ;  /* 0x0000000900097308 */ /* 0x001e220000001000 */
[C---:B-1----:R-:W-:Y:S02]  /*0160*/  ISETP.GE.AND P0, PT, R2.reuse, UR4, PT ;  /* 0x0000000402007c0c */ /* 0x042fe4000bf06270 */
[----:B------:R-:W-:Y:S01]  /*0170*/  VIMNMX R7, PT, PT, R2, UR4, !PT ;  /* 0x0000000402077c48 */ /* 0x000fe2000ffe0100 */
[----:B------:R-:W1:Y:S01]  /*0180*/  LDCU UR4, c[0x0][0x370] ;  /* 0x00006e00ff0477ac */ /* 0x000e620008000800 */
[----:B------:R-:W-:-:S02]  /*0190*/  SEL R8, RZ, 0x1, P0 ;  /* 0x00000001ff087807 */ /* 0x000fc40000000000 */
[----:B0-----:R-:W-:-:S06]  /*01a0*/  IADD3 R5, PT, PT, R9, 0xffffffe, RZ ;  /* 0x0ffffffe09057810 */ /* 0x001fcc0007ffe0ff */
[----:B------:R-:W0:Y:S02]  /*01b0*/  F2I.FTZ.U32.TRUNC.NTZ R5, R5 ;  /* 0x0000000500057305 */ /* 0x000e24000021f000 */
[----:B0-----:R-:W-:-:S04]  /*01c0*/  IMAD R11, R11, R5, RZ ;  /* 0x000000050b0b7224 */ /* 0x001fc800078e02ff */
[----:B------:R-:W-:Y:S01]  /*01d0*/  IMAD.HI.U32 R9, R5, R11, R4 ;  /* 0x0000000b05097227 */ /* 0x000fe200078e0004 */
[----:B------:R-:W-:-:S05]  /*01e0*/  IADD3 R4, PT, PT, R7, -R2, -R8 ;  /* 0x8000000207047210 */ /* 0x000fca0007ffe808 */
[----:B------:R-:W-:-:S05]  /*01f0*/  IMAD.HI.U32 R5, R9, R4, RZ ;  /* 0x0000000409057227 */ /* 0x000fca00078e00ff */
[----:B------:R-:W-:-:S05]  /*0200*/  IADD3 R7, PT, PT, -R5, RZ, RZ ;  /* 0x000000ff05077210 */ /* 0x000fca0007ffe1ff */
[----:B------:R-:W-:Y:S02]  /*0210*/  IMAD R4, R3, R7, R4 ;  /* 0x0000000703047224 */ /* 0x000fe400078e0204 */
[----:B-1----:R-:W-:-:S03]  /*0220*/  IMAD R7, R10, UR4, RZ ;  /* 0x000000040a077c24 */ /* 0x002fc6000f8e02ff */
[----:B------:R-:W-:-:S13]  /*0230*/  ISETP.GE.U32.AND P0, PT, R4, R3, PT ;  /* 0x000000030400720c */ /* 0x000fda0003f06070 */
[----:B------:R-:W-:Y:S01]  /*0240*/  @P0 IMAD.IADD R4, R4, 0x1, -R3 ;  /* 0x0000000104040824 */ /* 0x000fe200078e0a03 */
[----:B------:R-:W-:-:S04]  /*0250*/  @P0 IADD3 R5, PT, PT, R5, 0x1, RZ ;  /* 0x0000000105050810 */ /* 0x000fc80007ffe0ff */
[----:B------:R-:W-:Y:S01]  /*0260*/  ISETP.GE.U32.AND P1, PT, R4, R3, PT ;  /* 0x000000030400720c */ /* 0x000fe20003f26070 */
[----:B------:R-:W-:-:S12]  /*0270*/  IMAD.IADD R4, R3, 0x1, R2 ;  /* 0x0000000103047824 */ /* 0x000fd800078e0202 */
[----:B------:R-:W-:Y:S02]  /*0280*/  @P1 IADD3 R5, PT, PT, R5, 0x1, RZ ;  /* 0x0000000105051810 */ /* 0x000fe40007ffe0ff */
[----:B------:R-:W-:-:S04]  /*0290*/  @!P2 LOP3.LUT R5, RZ, R3, RZ, 0x33, !PT ;  /* 0x00000003ff05a212 */ /* 0x000fc800078e33ff */
[----:B------:R-:W-:Y:S02]  /*02a0*/  IADD3 R5, PT, PT, R8, R5, RZ ;  /* 0x0000000508057210 */ /* 0x000fe40007ffe0ff */
[----:B------:R-:W-:Y:S02]  /*02b0*/  IADD3 R8, PT, PT, R3, R4, RZ ;  /* 0x0000000403087210 */ /* 0x000fe40007ffe0ff */
[----:B--2---:R-:W-:-:S07]  /*02c0*/  LOP3.LUT R9, R5, 0x3, RZ, 0xc0, !PT ;  /* 0x0000000305097812 */ /* 0x004fce00078ec0ff */
.L_x_11:
[----:B0-----:R-:W0:Y:S01]  /*02d0*/  LDC R23, c[0x0][0x390] ;  /* 0x0000e400ff177b82 */ /* 0x001e220000000800 */
[----:B------:R-:W-:Y:S01]  /*02e0*/  BSSY.RECONVERGENT B0, `(.L_x_6) ;  /* 0x000002f000007945 */ /* 0x000fe20003800200 */
[----:B0-----:R-:W-:-:S13]  /*02f0*/  ISETP.GE.AND P0, PT, R0, R23, PT ;  /* 0x000000170000720c */ /* 0x001fda0003f06270 */
[----:B-1234-:R-:W-:Y:S05]  /*0300*/  @P0 BRA `(.L_x_7) ;  /* 0x0000000000b00947 */ /* 0x01efea0003800000 */
[----:B------:R-:W0:Y:S01]  /*0310*/  LDC.64 R10, c[0x0][0x380] ;  /* 0x0000e000ff0a7b82 */ /* 0x000e220000000a00 */
[----:B------:R-:W-:Y:S01]  /*0320*/  ISETP.NE.AND P1, PT, R9, 0x3, PT ;  /* 0x000000030900780c */ /* 0x000fe20003f25270 */
[----:B------:R-:W-:Y:S01]  /*0330*/  BSSY.RECONVERGENT B1, `(.L_x_8) ;  /* 0x0000016000017945 */ /* 0x000fe20003800200 */
[----:B------:R-:W-:Y:S01]  /*0340*/  ISETP.GE.U32.AND P0, PT, R5, 0x3, PT ;  /* 0x000000030500780c */ /* 0x000fe20003f06070 */
[----:B------:R-:W-:-:S04]  /*0350*/  IMAD.MOV.U32 R24, RZ, RZ, R0 ;  /* 0x000000ffff187224 */ /* 0x000fc800078e0000 */
[----:B------:R-:W1:Y:S06]  /*0360*/  LDC.64 R12, c[0x0][0x388] ;  /* 0x0000e200ff0c7b82 */ /* 0x000e6c0000000a00 */
[----:B------:R-:W-:Y:S05]  /*0370*/  @!P1 BRA `(.L_x_9) ;  /* 0x0000000000449947 */ /* 0x000fea0003800000 */
[----:B------:R-:W2:Y:S01]  /*0380*/  LDC.64 R14, c[0x0][0x388] ;  /* 0x0000e200ff0e7b82 */ /* 0x000ea20000000a00 */
[----:B------:R-:W-:Y:S02]  /*0390*/  ISETP.NE.AND P1, PT, R9, RZ, PT ;  /* 0x000000ff0900720c */ /* 0x000fe40003f25270 */
[----:B------:R-:W-:-:S05]  /*03a0*/  MOV R24, R2 ;  /* 0x0000000200187202 */ /* 0x000fca0000000f00 */
[----:B------:R-:W3:Y:S01]  /*03b0*/  LDC.64 R16, c[0x0][0x380] ;  /* 0x0000e000ff107b82 */ /* 0x000ee20000000a00 */
[----:B--2---:R-:W-:-:S04]  /*03c0*/  IMAD R19, R0, R15, R6 ;  /* 0x0000000f00137224 */ /* 0x004fc800078e0206 */
[----:B---3--:R-:W-:-:S05]  /*03d0*/  IMAD.WIDE R18, R19, 0x4, R16 ;  /* 0x0000000413127825 */ /* 0x008fca00078e0210 */
[----:B------:R2:W-:Y:S01]  /*03e0*/  STG.E desc[UR6][R18.64], R14 ;  /* 0x0000000e12007986 */ /* 0x0005e2000c101906 */
[----:B------:R-:W-:Y:S05]  /*03f0*/  @!P1 BRA `(.L_x_9) ;  /* 0x0000000000249947 */ /* 0x000fea0003800000 */
[----:B------:R-:W-:Y:S01]  /*0400*/  ISETP.NE.AND P1, PT, R9, 0x1, PT ;  /* 0x000000010900780c */ /* 0x000fe20003f25270 */
[----:B--2---:R-:W-:Y:S01]  /*0410*/  IMAD R19, R2, R15, R6 ;  /* 0x0000000f02137224 */ /* 0x004fe200078e0206 */
[----:B------:R-:W-:-:S03]  /*0420*/  MOV R24, R4 ;  /* 0x0000000400187202 */ /* 0x000fc60000000f00 */
[----:B------:R-:W-:-:S05]  /*0430*/  IMAD.WIDE R18, R19, 0x4, R16 ;  /* 0x0000000413127825 */ /* 0x000fca00078e0210 */
[----:B------:R3:W-:Y:S03]  /*0440*/  STG.E desc[UR6][R18.64], R14 ;  /* 0x0000000e12007986 */ /* 0x0007e6000c101906 */
[----:B------:R-:W-:Y:S02]  /*0450*/  @P1 IMAD R15, R4, R15, R6 ;  /* 0x0000000f040f1224 */ /* 0x000fe400078e0206 */
[----:B------:R-:W-:Y:S02]  /*0460*/  @P1 IMAD.MOV.U32 R24, RZ, RZ, R8 ;  /* 0x000000ffff181224 */ /* 0x000fe400078e0008 */
[----:B------:R-:W-:-:S05]  /*0470*/  @P1 IMAD.WIDE R16, R15, 0x4, R16 ;  /* 0x000000040f101825 */ /* 0x000fca00078e0210 */
[----:B------:R3:W-:Y:S02]  /*0480*/  @P1 STG.E desc[UR6][R16.64], R14 ;  /* 0x0000000e10001986 */ /* 0x0007e4000c101906 */
.L_x_9:
[----:B------:R-:W-:Y:S05]  /*0490*/  BSYNC.RECONVERGENT B1 ;  /* 0x0000000000017941 */ /* 0x000fea0003800200 */
.L_x_8:
[----:B------:R-:W-:Y:S05]  /*04a0*/  @!P0 BRA `(.L_x_7) ;  /* 0x0000000000488947 */ /* 0x000fea0003800000 */
.L_x_10:
[----:B--234-:R-:W-:Y:S01]  /*04b0*/  IADD3 R14, PT, PT, R3, R24, RZ ;  /* 0x00000018030e7210 */ /* 0x01cfe20007ffe0ff */
[----:B-1----:R-:W-:-:S03]  /*04c0*/  IMAD R15, R24, R13, R6 ;  /* 0x0000000d180f7224 */ /* 0x002fc600078e0206 */
[----:B------:R-:W-:Y:S01]  /*04d0*/  IADD3 R16, PT, PT, R3, R14, RZ ;  /* 0x0000000e03107210 */ /* 0x000fe20007ffe0ff */
[----:B------:R-:W-:Y:S02]  /*04e0*/  IMAD R17, R14, R13, R6 ;  /* 0x0000000d0e117224 */ /* 0x000fe400078e0206 */
[----:B0-----:R-:W-:-:S04]  /*04f0*/  IMAD.WIDE R14, R15, 0x4, R10 ;  /* 0x000000040f0e7825 */ /* 0x001fc800078e020a */
[C---:B------:R-:W-:Y:S01]  /*0500*/  IMAD.IADD R22, R3.reuse, 0x1, R16 ;  /* 0x0000000103167824 */ /* 0x040fe200078e0210 */
[----:B------:R4:W-:Y:S01]  /*0510*/  STG.E desc[UR6][R14.64], R12 ;  /* 0x0000000c0e007986 */ /* 0x0009e2000c101906 */
[-CC-:B------:R-:W-:Y:S02]  /*0520*/  IMAD R19, R16, R13.reuse, R6.reuse ;  /* 0x0000000d10137224 */ /* 0x180fe400078e0206 */
[----:B------:R-:W-:Y:S01]  /*0530*/  IMAD R21, R22, R13, R6 ;  /* 0x0000000d16157224 */ /* 0x000fe200078e0206 */
[----:B------:R-:W-:Y:S01]  /*0540*/  IADD3 R24, PT, PT, R3, R22, RZ ;  /* 0x0000001603187210 */ /* 0x000fe20007ffe0ff */
[----:B------:R-:W-:-:S03]  /*0550*/  IMAD.WIDE R16, R17, 0x4, R10 ;  /* 0x0000000411107825 */ /* 0x000fc600078e020a */
[----:B------:R-:W-:Y:S01]  /*0560*/  ISETP.GE.AND P0, PT, R24, R23, PT ;  /* 0x000000171800720c */ /* 0x000fe20003f06270 */
[--C-:B------:R-:W-:Y:S01]  /*0570*/  IMAD.WIDE R18, R19, 0x4, R10.reuse ;  /* 0x0000000413127825 */ /* 0x100fe200078e020a */
[----:B------:R4:W-:Y:S03]  /*0580*/  STG.E desc[UR6][R16.64], R12 ;  /* 0x0000000c10007986 */ /* 0x0009e6000c101906 */
[----:B------:R-:W-:Y:S01]  /*0590*/  IMAD.WIDE R20, R21, 0x4, R10 ;  /* 0x0000000415147825 */ /* 0x000fe200078e020a */
[----:B------:R4:W-:Y:S04]  /*05a0*/  STG.E desc[UR6][R18.64], R12 ;  /* 0x0000000c12007986 */ /* 0x0009e8000c101906 */
[----:B------:R4:W-:Y:S03]  /*05b0*/  STG.E desc[UR6][R20.64], R12 ;  /* 0x0000000c14007986 */ /* 0x0009e6000c101906 */
[----:B------:R-:W-:Y:S05]  /*05c0*/  @!P0 BRA `(.L_x_10) ;  /* 0xfffffffc00b88947 */ /* 0x000fea000383ffff */
.L_x_7:
[----:B------:R-:W-:Y:S05]  /*05d0*/  BSYNC.RECONVERGENT B0 ;  /* 0x0000000000007941 */ /* 0x000fea0003800200 */
.L_x_6:
[----:B------:R-:W5:Y:S01]  /*05e0*/  LDCU UR4, c[0x0][0x38c] ;  /* 0x00007180ff0477ac */ /* 0x000f620008000800 */
[----:B------:R-:W-:-:S04]  /*05f0*/  IADD3 R6, PT, PT, R7, R6, RZ ;  /* 0x0000000607067210 */ /* 0x000fc80007ffe0ff */
[----:B-----5:R-:W-:-:S13]  /*0600*/  ISETP.GE.AND P0, PT, R6, UR4, PT ;  /* 0x0000000406007c0c */ /* 0x020fda000bf06270 */
[----:B------:R-:W-:Y:S05]  /*0610*/  @!P0 BRA `(.L_x_11) ;  /* 0xfffffffc002c8947 */ /* 0x000fea000383ffff */
[----:B------:R-:W-:Y:S05]  /*0620*/  EXIT ;  /* 0x000000000000794d */ /* 0x000fea0003800000 */
.L_x_12:
        /* <DEDUP_REMOVED lines=13> */
.L_x_14:


//--------------------- .nv.shared.reserved.0     --------------------------
	.section	.nv.shared.reserved.0,"aw",@nobits
	.weak		__nv_reservedSMEM_offset_0_alias
	.size		__nv_reservedSMEM_offset_0_alias, 0, 64
	.other		__nv_reservedSMEM_offset_0_alias,@"STO_CUDA_RESERVED_SHARED STV_DEFAULT"
__nv_reservedSMEM_offset_0_alias:
	.zero		0
	.zero		64


//--------------------- .nv.constant0._Z11matrixMultiPfS_S_ --------------------------
	.section	.nv.constant0._Z11matrixMultiPfS_S_,"a",@progbits
	.sectionflags	@""
	.align	4
.nv.constant0._Z11matrixMultiPfS_S_:
	.zero		920


//--------------------- .nv.constant0._Z10matrixInitPffii --------------------------
	.section	.nv.constant0._Z10matrixInitPffii,"a",@progbits
	.sectionflags	@""
	.align	4
.nv.constant0._Z10matrixInitPffii:
	.zero		916


//--------------------- SYMBOLS --------------------------

	.type		.nv.reservedSmem.offset0,@object
	.size		.nv.reservedSmem.offset0,0x4
